//
// Generated by NVIDIA NVVM Compiler
//
// Compiler Build ID: CL-36424714
// Cuda compilation tools, release 13.0, V13.0.88
// Based on NVVM 20.0.0
//

.version 9.0
.target sm_100
.address_size 64

	// .globl	_Z7resolvePKfPfS0_S0_fii

.visible .entry _Z7resolvePKfPfS0_S0_fii(
	.param .u64 .ptr .align 1 _Z7resolvePKfPfS0_S0_fii_param_0,
	.param .u64 .ptr .align 1 _Z7resolvePKfPfS0_S0_fii_param_1,
	.param .u64 .ptr .align 1 _Z7resolvePKfPfS0_S0_fii_param_2,
	.param .u64 .ptr .align 1 _Z7resolvePKfPfS0_S0_fii_param_3,
	.param .f32 _Z7resolvePKfPfS0_S0_fii_param_4,
	.param .u32 _Z7resolvePKfPfS0_S0_fii_param_5,
	.param .u32 _Z7resolvePKfPfS0_S0_fii_param_6
)
{
	.reg .pred 	%p<6>;
	.reg .b32 	%r<9>;
	.reg .b32 	%f<13>;
	.reg .b64 	%rd<20>;

	ld.param.u64 	%rd2, [_Z7resolvePKfPfS0_S0_fii_param_0];
	ld.param.u64 	%rd5, [_Z7resolvePKfPfS0_S0_fii_param_1];
	ld.param.u64 	%rd3, [_Z7resolvePKfPfS0_S0_fii_param_2];
	ld.param.u64 	%rd4, [_Z7resolvePKfPfS0_S0_fii_param_3];
	ld.param.f32 	%f1, [_Z7resolvePKfPfS0_S0_fii_param_4];
	ld.param.u32 	%r2, [_Z7resolvePKfPfS0_S0_fii_param_5];
	ld.param.u32 	%r3, [_Z7resolvePKfPfS0_S0_fii_param_6];
	cvta.to.global.u64 	%rd1, %rd5;
	mov.u32 	%r4, %ctaid.x;
	mov.u32 	%r5, %ntid.x;
	mov.u32 	%r6, %tid.x;
	mad.lo.s32 	%r1, %r4, %r5, %r6;
	setp.lt.s32 	%p1, %r1, 0;
	setp.ge.s32 	%p2, %r1, %r3;
	or.pred  	%p3, %p1, %p2;
	@%p3 bra 	$L__BB0_6;
	setp.ne.s32 	%p4, %r1, 0;
	@%p4 bra 	$L__BB0_3;
	cvta.to.global.u64 	%rd17, %rd3;
	mul.wide.s32 	%rd18, %r2, 4;
	add.s64 	%rd19, %rd17, %rd18;
	ld.global.nc.f32 	%f12, [%rd19];
	st.global.f32 	[%rd1], %f12;
	bra.uni 	$L__BB0_6;
$L__BB0_3:
	add.s32 	%r7, %r3, -1;
	setp.ne.s32 	%p5, %r1, %r7;
	@%p5 bra 	$L__BB0_5;
	cvta.to.global.u64 	%rd12, %rd4;
	mul.wide.s32 	%rd13, %r2, 4;
	add.s64 	%rd14, %rd12, %rd13;
	ld.global.nc.f32 	%f11, [%rd14];
	mul.wide.u32 	%rd15, %r1, 4;
	add.s64 	%rd16, %rd1, %rd15;
	st.global.f32 	[%rd16], %f11;
	bra.uni 	$L__BB0_6;
$L__BB0_5:
	cvta.to.global.u64 	%rd6, %rd2;
	add.f32 	%f2, %f1, %f1;
	mov.f32 	%f3, 0f3F800000;
	sub.f32 	%f4, %f3, %f2;
	mul.wide.u32 	%rd7, %r1, 4;
	add.s64 	%rd8, %rd6, %rd7;
	ld.global.nc.f32 	%f5, [%rd8];
	add.s32 	%r8, %r1, -1;
	mul.wide.u32 	%rd9, %r8, 4;
	add.s64 	%rd10, %rd6, %rd9;
	ld.global.nc.f32 	%f6, [%rd10];
	ld.global.nc.f32 	%f7, [%rd8+4];
	add.f32 	%f8, %f6, %f7;
	mul.f32 	%f9, %f1, %f8;
	fma.rn.f32 	%f10, %f4, %f5, %f9;
	add.s64 	%rd11, %rd1, %rd7;
	st.global.f32 	[%rd11], %f10;
$L__BB0_6:
	ret;

}


// ===== COMPILED SASS (sm_100) =====

	.target	sm_100

	.elftype	@"ET_EXEC"


//--------------------- .note.nv.tkinfo           --------------------------
	.section	.note.nv.tkinfo,"",@"SHT_NOTE"
	.sectionflags	@"SHF_NOTE_NV_TKINFO"
	.tkinfo
        /*0018*/ 	.word	0x00000002
        /*0030*/ 	.string	""
        /*0030*/ 	.string	"ptxas"
        /*0030*/ 	.string	"Cuda compilation tools, release 13.0, V13.0.88"
        /*0030*/ 	.string	"Build cuda_13.0.r13.0/compiler.36424714_0"
        /*0030*/ 	.string	"-arch sm_100 -m 64 "



//--------------------- .note.nv.cuinfo           --------------------------
	.section	.note.nv.cuinfo,"",@"SHT_NOTE"
	.sectionflags	@"SHF_NOTE_NV_CUINFO"
        /*0018*/ 	.short	0x0002
        /*001a*/ 	.short	0x0064
        /*001c*/ 	.short	0x0082
	.zero		2


//--------------------- .nv.info                  --------------------------
	.section	.nv.info,"",@"SHT_CUDA_INFO"
	.align	4


	//----- nvinfo : EIATTR_REGCOUNT
	.align		4
        /*0000*/ 	.byte	0x04, 0x2f
        /*0002*/ 	.short	(.L_1 - .L_0)
	.align		4
.L_0:
        /*0004*/ 	.word	index@(_Z7resolvePKfPfS0_S0_fii)
        /*0008*/ 	.word	0x00000010


	//----- nvinfo : EIATTR_FRAME_SIZE
	.align		4
.L_1:
        /*000c*/ 	.byte	0x04, 0x11
        /*000e*/ 	.short	(.L_3 - .L_2)
	.align		4
.L_2:
        /*0010*/ 	.word	index@(_Z7resolvePKfPfS0_S0_fii)
        /*0014*/ 	.word	0x00000000


	//----- nvinfo : EIATTR_MIN_STACK_SIZE
	.align		4
.L_3:
        /*0018*/ 	.byte	0x04, 0x12
        /*001a*/ 	.short	(.L_5 - .L_4)
	.align		4
.L_4:
        /*001c*/ 	.word	index@(_Z7resolvePKfPfS0_S0_fii)
        /*0020*/ 	.word	0x00000000
.L_5:


//--------------------- .nv.compat                --------------------------
	.section	.nv.compat,"",@"SHT_CUDA_COMPAT_INFO"
	.align	4
        /*0000*/ 	.byte	0x02, 0x09, 0x00, 0x00, 0x02, 0x02, 0x01, 0x00, 0x02, 0x05, 0x05, 0x00, 0x03, 0x07, 0x01, 0x01
        /*0010*/ 	.byte	0x02, 0x03, 0x00, 0x00, 0x02, 0x06, 0x01, 0x00, 0x04, 0x0b, 0x08, 0x00, 0x09, 0x00, 0x00, 0x00
        /*0020*/ 	.byte	0x00, 0x00, 0x00, 0x00


//--------------------- .nv.info._Z7resolvePKfPfS0_S0_fii --------------------------
	.section	.nv.info._Z7resolvePKfPfS0_S0_fii,"",@"SHT_CUDA_INFO"
	.sectionflags	@""
	.align	4


	//----- nvinfo : EIATTR_CUDA_API_VERSION
	.align		4
        /*0000*/ 	.byte	0x04, 0x37
        /*0002*/ 	.short	(.L_7 - .L_6)
.L_6:
        /*0004*/ 	.word	0x00000082


	//----- nvinfo : EIATTR_KPARAM_INFO
	.align		4
.L_7:
        /*0008*/ 	.byte	0x04, 0x17
        /*000a*/ 	.short	(.L_9 - .L_8)
.L_8:
        /*000c*/ 	.word	0x00000000
        /*0010*/ 	.short	0x0006
        /*0012*/ 	.short	0x0028
        /*0014*/ 	.byte	0x00, 0xf0, 0x11, 0x00


	//----- nvinfo : EIATTR_KPARAM_INFO
	.align		4
.L_9:
        /*0018*/ 	.byte	0x04, 0x17
        /*001a*/ 	.short	(.L_11 - .L_10)
.L_10:
        /*001c*/ 	.word	0x00000000
        /*0020*/ 	.short	0x0005
        /*0022*/ 	.short	0x0024
        /*0024*/ 	.byte	0x00, 0xf0, 0x11, 0x00


	//----- nvinfo : EIATTR_KPARAM_INFO
	.align		4
.L_11:
        /*0028*/ 	.byte	0x04, 0x17
        /*002a*/ 	.short	(.L_13 - .L_12)
.L_12:
        /*002c*/ 	.word	0x00000000
        /*0030*/ 	.short	0x0004
        /*0032*/ 	.short	0x0020
        /*0034*/ 	.byte	0x00, 0xf0, 0x11, 0x00


	//----- nvinfo : EIATTR_KPARAM_INFO
	.align		4
.L_13:
        /*0038*/ 	.byte	0x04, 0x17
        /*003a*/ 	.short	(.L_15 - .L_14)
.L_14:
        /*003c*/ 	.word	0x00000000
        /*0040*/ 	.short	0x0003
        /*0042*/ 	.short	0x0018
        /*0044*/ 	.byte	0x00, 0xf5, 0x21, 0x00


	//----- nvinfo : EIATTR_KPARAM_INFO
	.align		4
.L_15:
        /*0048*/ 	.byte	0x04, 0x17
        /*004a*/ 	.short	(.L_17 - .L_16)
.L_16:
        /*004c*/ 	.word	0x00000000
        /*0050*/ 	.short	0x0002
        /*0052*/ 	.short	0x0010
        /*0054*/ 	.byte	0x00, 0xf5, 0x21, 0x00


	//----- nvinfo : EIATTR_KPARAM_INFO
	.align		4
.L_17:
        /*0058*/ 	.byte	0x04, 0x17
        /*005a*/ 	.short	(.L_19 - .L_18)
.L_18:
        /*005c*/ 	.word	0x00000000
        /*0060*/ 	.short	0x0001
        /*0062*/ 	.short	0x0008
        /*0064*/ 	.byte	0x00, 0xf5, 0x21, 0x00


	//----- nvinfo : EIATTR_KPARAM_INFO
	.align		4
.L_19:
        /*0068*/ 	.byte	0x04, 0x17
        /*006a*/ 	.short	(.L_21 - .L_20)
.L_20:
        /*006c*/ 	.word	0x00000000
        /*0070*/ 	.short	0x0000
        /*0072*/ 	.short	0x0000
        /*0074*/ 	.byte	0x00, 0xf5, 0x21, 0x00


	//----- nvinfo : EIATTR_SPARSE_MMA_MASK
	.align		4
.L_21:
        /*0078*/ 	.byte	0x03, 0x50
        /*007a*/ 	.short	0x0000


	//----- nvinfo : EIATTR_MAXREG_COUNT
	.align		4
        /*007c*/ 	.byte	0x03, 0x1b
        /*007e*/ 	.short	0x00ff


	//----- nvinfo : EIATTR_MERCURY_ISA_VERSION
	.align		4
        /*0080*/ 	.byte	0x03, 0x5f
        /*0082*/ 	.short	0x0101


	//----- nvinfo : EIATTR_VRC_CTA_INIT_COUNT
	.align		4
        /*0084*/ 	.byte	0x02, 0x4a
	.zero		1
	.zero		1


	//----- nvinfo : EIATTR_EXIT_INSTR_OFFSETS
	.align		4
        /*0088*/ 	.byte	0x04, 0x1c
        /*008a*/ 	.short	(.L_23 - .L_22)


	//   ....[0]....
.L_22:
        /*008c*/ 	.word	0x00000080


	//   ....[1]....
        /*0090*/ 	.word	0x00000120


	//   ....[2]....
        /*0094*/ 	.word	0x000001d0


	//   ....[3]....
        /*0098*/ 	.word	0x000002e0


	//----- nvinfo : EIATTR_CRS_STACK_SIZE
	.align		4
.L_23:
        /*009c*/ 	.byte	0x04, 0x1e
        /*009e*/ 	.short	(.L_25 - .L_24)
.L_24:
        /*00a0*/ 	.word	0x00000000


	//----- nvinfo : EIATTR_CBANK_PARAM_SIZE
	.align		4
.L_25:
        /*00a4*/ 	.byte	0x03, 0x19
        /*00a6*/ 	.short	0x002c


	//----- nvinfo : EIATTR_PARAM_CBANK
	.align		4
        /*00a8*/ 	.byte	0x04, 0x0a
        /*00aa*/ 	.short	(.L_27 - .L_26)
	.align		4
.L_26:
        /*00ac*/ 	.word	index@(.nv.constant0._Z7resolvePKfPfS0_S0_fii)
        /*00b0*/ 	.short	0x0380
        /*00b2*/ 	.short	0x002c


	//----- nvinfo : EIATTR_SW_WAR
	.align		4
.L_27:
        /*00b4*/ 	.byte	0x04, 0x36
        /*00b6*/ 	.short	(.L_29 - .L_28)
.L_28:
        /*00b8*/ 	.word	0x00000008
.L_29:


//--------------------- .nv.callgraph             --------------------------
	.section	.nv.callgraph,"",@"SHT_CUDA_CALLGRAPH"
	.align	4
	.sectionentsize	8
	.align		4
        /*0000*/ 	.word	0x00000000
	.align		4
        /*0004*/ 	.word	0xffffffff
	.align		4
        /*0008*/ 	.word	0x00000000
	.align		4
        /*000c*/ 	.word	0xfffffffe
	.align		4
        /*0010*/ 	.word	0x00000000
	.align		4
        /*0014*/ 	.word	0xfffffffd
	.align		4
        /*0018*/ 	.word	0x00000000
	.align		4
        /*001c*/ 	.word	0xfffffffc


//--------------------- .text._Z7resolvePKfPfS0_S0_fii --------------------------
	.section	.text._Z7resolvePKfPfS0_S0_fii,"ax",@progbits
	.align	128
        .global         _Z7resolvePKfPfS0_S0_fii
        .type           _Z7resolvePKfPfS0_S0_fii,@function
        .size           _Z7resolvePKfPfS0_S0_fii,(.L_x_3 - _Z7resolvePKfPfS0_S0_fii)
        .other          _Z7resolvePKfPfS0_S0_fii,@"STO_CUDA_ENTRY STV_DEFAULT"
_Z7resolvePKfPfS0_S0_fii:
.text._Z7resolvePKfPfS0_S0_fii:
[----:B------:R-:W-:Y:S01]  /*0000*/  LDC R1, c[0x0][0x37c] ;  /* 0x0000df00ff017b82 */ /* 0x000fe20000000800 */
[----:B------:R-:W0:Y:S07]  /*0010*/  S2R R0, SR_TID.X ;  /* 0x0000000000007919 */ /* 0x000e2e0000002100 */
[----:B------:R-:W0:Y:S01]  /*0020*/  S2UR UR4, SR_CTAID.X ;  /* 0x00000000000479c3 */ /* 0x000e220000002500 */
[----:B------:R-:W1:Y:S07]  /*0030*/  LDCU UR5, c[0x0][0x3a8] ;  /* 0x00007500ff0577ac */ /* 0x000e6e0008000800 */
[----:B------:R-:W0:Y:S02]  /*0040*/  LDC R9, c[0x0][0x360] ;  /* 0x0000d800ff097b82 */ /* 0x000e240000000800 */
[----:B0-----:R-:W-:-:S05]  /*0050*/  IMAD R9, R9, UR4, R0 ;  /* 0x0000000409097c24 */ /* 0x001fca000f8e0200 */
[----:B-1----:R-:W-:-:S04]  /*0060*/  ISETP.GE.AND P0, PT, R9, UR5, PT ;  /* 0x0000000509007c0c */ /* 0x002fc8000bf06270 */
[----:B------:R-:W-:-:S13]  /*0070*/  ISETP.LT.OR P0, PT, R9, RZ, P0 ;  /* 0x000000ff0900720c */ /* 0x000fda0000701670 */
[----:B------:R-:W-:Y:S05]  /*0080*/  @P0 EXIT ;  /* 0x000000000000094d */ /* 0x000fea0003800000 */
[----:B------:R-:W-:Y:S01]  /*0090*/  ISETP.NE.AND P0, PT, R9, RZ, PT ;  /* 0x000000ff0900720c */ /* 0x000fe20003f05270 */
[----:B------:R-:W0:-:S12]  /*00a0*/  LDCU.64 UR6, c[0x0][0x358] ;  /* 0x00006b00ff0677ac */ /* 0x000e180008000a00 */
[----:B------:R-:W-:Y:S05]  /*00b0*/  @P0 BRA `(.L_x_0) ;  /* 0x00000000001c0947 */ /* 0x000fea0003800000 */
[----:B------:R-:W1:Y:S08]  /*00c0*/  LDC R5, c[0x0][0x3a4] ;  /* 0x0000e900ff057b82 */ /* 0x000e700000000800 */
[----:B------:R-:W1:Y:S02]  /*00d0*/  LDC.64 R2, c[0x0][0x390] ;  /* 0x0000e400ff027b82 */ /* 0x000e640000000a00 */
[----:B-1----:R-:W-:-:S06]  /*00e0*/  IMAD.WIDE R2, R5, 0x4, R2 ;  /* 0x0000000405027825 */ /* 0x002fcc00078e0202 */
[----:B0-----:R-:W2:Y:S01]  /*00f0*/  LDG.E.CONSTANT R3, desc[UR6][R2.64] ;  /* 0x0000000602037981 */ /* 0x001ea2000c1e9900 */
[----:B------:R-:W2:Y:S03]  /*0100*/  LDC.64 R4, c[0x0][0x388] ;  /* 0x0000e200ff047b82 */ /* 0x000ea60000000a00 */
[----:B--2---:R-:W-:Y:S01]  /*0110*/  STG.E desc[UR6][R4.64], R3 ;  /* 0x0000000304007986 */ /* 0x004fe2000c101906 */
[----:B------:R-:W-:Y:S05]  /*0120*/  EXIT ;  /* 0x000000000000794d */ /* 0x000fea0003800000 */
.L_x_0:
[----:B------:R-:W-:-:S06]  /*0130*/  UIADD3 UR4, UPT, UPT, UR5, -0x1, URZ ;  /* 0xffffffff05047890 */ /* 0x000fcc000fffe0ff */
[----:B------:R-:W-:-:S13]  /*0140*/  ISETP.NE.AND P0, PT, R9, UR4, PT ;  /* 0x0000000409007c0c */ /* 0x000fda000bf05270 */
[----:B------:R-:W-:Y:S05]  /*0150*/  @P0 BRA `(.L_x_1) ;  /* 0x0000000000200947 */ /* 0x000fea0003800000 */
[----:B------:R-:W1:Y:S08]  /*0160*/  LDC R5, c[0x0][0x3a4] ;  /* 0x0000e900ff057b82 */ /* 0x000e700000000800 */
[----:B------:R-:W1:Y:S02]  /*0170*/  LDC.64 R2, c[0x0][0x398] ;  /* 0x0000e600ff027b82 */ /* 0x000e640000000a00 */
[----:B-1----:R-:W-:-:S06]  /*0180*/  IMAD.WIDE R2, R5, 0x4, R2 ;  /* 0x0000000405027825 */ /* 0x002fcc00078e0202 */
[----:B------:R-:W1:Y:S01]  /*0190*/  LDC.64 R4, c[0x0][0x388] ;  /* 0x0000e200ff047b82 */ /* 0x000e620000000a00 */
[----:B0-----:R-:W2:Y:S01]  /*01a0*/  LDG.E.CONSTANT R3, desc[UR6][R2.64] ;  /* 0x0000000602037981 */ /* 0x001ea2000c1e9900 */
[----:B-1----:R-:W-:-:S05]  /*01b0*/  IMAD.WIDE.U32 R4, R9, 0x4, R4 ;  /* 0x0000000409047825 */ /* 0x002fca00078e0004 */
[----:B--2---:R-:W-:Y:S01]  /*01c0*/  STG.E desc[UR6][R4.64], R3 ;  /* 0x0000000304007986 */ /* 0x004fe2000c101906 */
[----:B------:R-:W-:Y:S05]  /*01d0*/  EXIT ;  /* 0x000000000000794d */ /* 0x000fea0003800000 */
.L_x_1:
[----:B------:R-:W1:Y:S01]  /*01e0*/  LDC.64 R2, c[0x0][0x380] ;  /* 0x0000e000ff027b82 */ /* 0x000e620000000a00 */
[----:B------:R-:W-:-:S07]  /*01f0*/  IADD3 R5, PT, PT, R9, -0x1, RZ ;  /* 0xffffffff09057810 */ /* 0x000fce0007ffe0ff */
[----:B------:R-:W2:Y:S08]  /*0200*/  LDC R8, c[0x0][0x3a0] ;  /* 0x0000e800ff087b82 */ /* 0x000eb00000000800 */
[----:B------:R-:W3:Y:S01]  /*0210*/  LDC.64 R6, c[0x0][0x388] ;  /* 0x0000e200ff067b82 */ /* 0x000ee20000000a00 */
[----:B-1----:R-:W-:-:S04]  /*0220*/  IMAD.WIDE.U32 R4, R5, 0x4, R2 ;  /* 0x0000000405047825 */ /* 0x002fc800078e0002 */
[C---:B------:R-:W-:Y:S02]  /*0230*/  IMAD.WIDE.U32 R2, R9.reuse, 0x4, R2 ;  /* 0x0000000409027825 */ /* 0x040fe400078e0002 */
[----:B0-----:R-:W4:Y:S04]  /*0240*/  LDG.E.CONSTANT R4, desc[UR6][R4.64] ;  /* 0x0000000604047981 */ /* 0x001f28000c1e9900 */
[----:B------:R-:W4:Y:S04]  /*0250*/  LDG.E.CONSTANT R13, desc[UR6][R2.64+0x4] ;  /* 0x00000406020d7981 */ /* 0x000f28000c1e9900 */
[----:B------:R-:W5:Y:S01]  /*0260*/  LDG.E.CONSTANT R11, desc[UR6][R2.64] ;  /* 0x00000006020b7981 */ /* 0x000f62000c1e9900 */
[----:B--2---:R-:W-:Y:S01]  /*0270*/  FADD R0, R8, R8 ;  /* 0x0000000808007221 */ /* 0x004fe20000000000 */
[----:B---3--:R-:W-:-:S04]  /*0280*/  IMAD.WIDE.U32 R6, R9, 0x4, R6 ;  /* 0x0000000409067825 */ /* 0x008fc800078e0006 */
[----:B------:R-:W-:Y:S01]  /*0290*/  FADD R0, -R0, 1 ;  /* 0x3f80000000007421 */ /* 0x000fe20000000100 */
[----:B----4-:R-:W-:-:S04]  /*02a0*/  FADD R13, R4, R13 ;  /* 0x0000000d040d7221 */ /* 0x010fc80000000000 */
[----:B------:R-:W-:-:S04]  /*02b0*/  FMUL R13, R13, R8 ;  /* 0x000000080d0d7220 */ /* 0x000fc80000400000 */
[----:B-----5:R-:W-:-:S05]  /*02c0*/  FFMA R11, R0, R11, R13 ;  /* 0x0000000b000b7223 */ /* 0x020fca000000000d */
[----:B------:R-:W-:Y:S01]  /*02d0*/  STG.E desc[UR6][R6.64], R11 ;  /* 0x0000000b06007986 */ /* 0x000fe2000c101906 */
[----:B------:R-:W-:Y:S05]  /*02e0*/  EXIT ;  /* 0x000000000000794d */ /* 0x000fea0003800000 */
.L_x_2:
[----:B------:R-:W-:-:S00]  /*02f0*/  BRA `(.L_x_2) ;  /* 0xfffffffc00fc7947 */ /* 0x000fc0000383ffff */
[----:B------:R-:W-:-:S00]  /*0300*/  NOP ;  /* 0x0000000000007918 */ /* 0x000fc00000000000 */
[----:B------:R-:W-:-:S00]  /*0310*/  NOP ;  /* 0x0000000000007918 */ /* 0x000fc00000000000 */
[----:B------:R-:W-:-:S00]  /*0320*/  NOP ;  /* 0x0000000000007918 */ /* 0x000fc00000000000 */
[----:B------:R-:W-:-:S00]  /*0330*/  NOP ;  /* 0x0000000000007918 */ /* 0x000fc00000000000 */
[----:B------:R-:W-:-:S00]  /*0340*/  NOP ;  /* 0x0000000000007918 */ /* 0x000fc00000000000 */
[----:B------:R-:W-:-:S00]  /*0350*/  NOP ;  /* 0x0000000000007918 */ /* 0x000fc00000000000 */
[----:B------:R-:W-:-:S00]  /*0360*/  NOP ;  /* 0x0000000000007918 */ /* 0x000fc00000000000 */
[----:B------:R-:W-:-:S00]  /*0370*/  NOP ;  /* 0x0000000000007918 */ /* 0x000fc00000000000 */
.L_x_3:


//--------------------- .nv.shared.reserved.0     --------------------------
	.section	.nv.shared.reserved.0,"aw",@nobits
	.weak		__nv_reservedSMEM_offset_0_alias
	.size		__nv_reservedSMEM_offset_0_alias, 0, 64
	.other		__nv_reservedSMEM_offset_0_alias,@"STO_CUDA_RESERVED_SHARED STV_DEFAULT"
__nv_reservedSMEM_offset_0_alias:
	.zero		0
	.zero		64


//--------------------- .nv.constant0._Z7resolvePKfPfS0_S0_fii --------------------------
	.section	.nv.constant0._Z7resolvePKfPfS0_S0_fii,"a",@progbits
	.sectionflags	@""
	.align	4
.nv.constant0._Z7resolvePKfPfS0_S0_fii:
	.zero		940


//--------------------- SYMBOLS --------------------------

	.type		.nv.reservedSmem.offset0,@object
	.size		.nv.reservedSmem.offset0,0x4
